	.headerflags	@"EF_CUDA_TEXMODE_UNIFIED EF_CUDA_64BIT_ADDRESS EF_CUDA_ACCELERATORS EF_CUDA_SM90 EF_CUDA_VIRTUAL_SM(EF_CUDA_SM90)"
	.elftype	@"ET_EXEC"


//--------------------- .nv.info                  --------------------------
	.section	.nv.info,"",@"SHT_CUDA_INFO"
	.align	4


	//----- nvinfo : EIATTR_REGCOUNT
	.align		4
        /*0000*/ 	.byte	0x04, 0x2f
        /*0002*/ 	.short	(.L_1 - .L_0)
	.align		4
.L_0:
        /*0004*/ 	.word	index@(triton_poi_fused_add_mul_0)
        /*0008*/ 	.word	0x00000012


	//----- nvinfo : EIATTR_MIN_STACK_SIZE
	.align		4
.L_1:
        /*000c*/ 	.byte	0x04, 0x12
        /*000e*/ 	.short	(.L_3 - .L_2)
	.align		4
.L_2:
        /*0010*/ 	.word	index@(triton_poi_fused_add_mul_0)
        /*0014*/ 	.word	0x00000000


	//----- nvinfo : EIATTR_FRAME_SIZE
	.align		4
.L_3:
        /*0018*/ 	.byte	0x04, 0x11
        /*001a*/ 	.short	(.L_5 - .L_4)
	.align		4
.L_4:
        /*001c*/ 	.word	index@(triton_poi_fused_add_mul_0)
        /*0020*/ 	.word	0x00000000


	//----- nvinfo : EIATTR_MIN_STACK_SIZE
	.align		4
.L_5:
        /*0024*/ 	.byte	0x04, 0x12
        /*0026*/ 	.short	(.L_7 - .L_6)
	.align		4
.L_6:
        /*0028*/ 	.word	index@(triton_poi_fused_add_mul_0)
        /*002c*/ 	.word	0x00000000
.L_7:


//--------------------- .nv.info.triton_poi_fused_add_mul_0 --------------------------
	.section	.nv.info.triton_poi_fused_add_mul_0,"",@"SHT_CUDA_INFO"
	.sectionflags	@""
	.align	4


	//----- nvinfo : EIATTR_CUDA_API_VERSION
	.align		4
        /*0000*/ 	.byte	0x04, 0x37
        /*0002*/ 	.short	(.L_9 - .L_8)
.L_8:
        /*0004*/ 	.word	0x0000007c


	//----- nvinfo : EIATTR_KPARAM_INFO
	.align		4
.L_9:
        /*0008*/ 	.byte	0x04, 0x17
        /*000a*/ 	.short	(.L_11 - .L_10)
.L_10:
        /*000c*/ 	.word	0x00000000
        /*0010*/ 	.short	0x0004
        /*0012*/ 	.short	0x0020
        /*0014*/ 	.byte	0x00, 0xf0, 0x11, 0x00


	//----- nvinfo : EIATTR_KPARAM_INFO
	.align		4
.L_11:
        /*0018*/ 	.byte	0x04, 0x17
        /*001a*/ 	.short	(.L_13 - .L_12)
.L_12:
        /*001c*/ 	.word	0x00000000
        /*0020*/ 	.short	0x0003
        /*0022*/ 	.short	0x0018
        /*0024*/ 	.byte	0x00, 0xf4, 0x21, 0x00


	//----- nvinfo : EIATTR_KPARAM_INFO
	.align		4
.L_13:
        /*0028*/ 	.byte	0x04, 0x17
        /*002a*/ 	.short	(.L_15 - .L_14)
.L_14:
        /*002c*/ 	.word	0x00000000
        /*0030*/ 	.short	0x0002
        /*0032*/ 	.short	0x0010
        /*0034*/ 	.byte	0x00, 0xf4, 0x21, 0x00


	//----- nvinfo : EIATTR_KPARAM_INFO
	.align		4
.L_15:
        /*0038*/ 	.byte	0x04, 0x17
        /*003a*/ 	.short	(.L_17 - .L_16)
.L_16:
        /*003c*/ 	.word	0x00000000
        /*0040*/ 	.short	0x0001
        /*0042*/ 	.short	0x0008
        /*0044*/ 	.byte	0x00, 0xf4, 0x21, 0x00


	//----- nvinfo : EIATTR_KPARAM_INFO
	.align		4
.L_17:
        /*0048*/ 	.byte	0x04, 0x17
        /*004a*/ 	.short	(.L_19 - .L_18)
.L_18:
        /*004c*/ 	.word	0x00000000
        /*0050*/ 	.short	0x0000
        /*0052*/ 	.short	0x0000
        /*0054*/ 	.byte	0x00, 0xf4, 0x21, 0x00


	//----- nvinfo : EIATTR_SPARSE_MMA_MASK
	.align		4
.L_19:
        /*0058*/ 	.byte	0x03, 0x50
        /*005a*/ 	.short	0x0000


	//----- nvinfo : EIATTR_MAXREG_COUNT
	.align		4
        /*005c*/ 	.byte	0x03, 0x1b
        /*005e*/ 	.short	0x00ff


	//----- nvinfo : EIATTR_EXIT_INSTR_OFFSETS
	.align		4
        /*0060*/ 	.byte	0x04, 0x1c
        /*0062*/ 	.short	(.L_21 - .L_20)


	//   ....[0]....
.L_20:
        /*0064*/ 	.word	0x000001e0


	//   ....[1]....
        /*0068*/ 	.word	0x00000200


	//----- nvinfo : EIATTR_REQNTID
	.align		4
.L_21:
        /*006c*/ 	.byte	0x04, 0x10
        /*006e*/ 	.short	(.L_23 - .L_22)
.L_22:
        /*0070*/ 	.word	0x00000080
        /*0074*/ 	.word	0x00000001
        /*0078*/ 	.word	0x00000001


	//----- nvinfo : EIATTR_CBANK_PARAM_SIZE
	.align		4
.L_23:
        /*007c*/ 	.byte	0x03, 0x19
        /*007e*/ 	.short	0x0024


	//----- nvinfo : EIATTR_PARAM_CBANK
	.align		4
        /*0080*/ 	.byte	0x04, 0x0a
        /*0082*/ 	.short	(.L_25 - .L_24)
	.align		4
.L_24:
        /*0084*/ 	.word	index@(.nv.constant0.triton_poi_fused_add_mul_0)
        /*0088*/ 	.short	0x0210
        /*008a*/ 	.short	0x0024


	//----- nvinfo : EIATTR_SW_WAR
	.align		4
.L_25:
        /*008c*/ 	.byte	0x04, 0x36
        /*008e*/ 	.short	(.L_27 - .L_26)
.L_26:
        /*0090*/ 	.word	0x00000008
.L_27:


//--------------------- .nv.callgraph             --------------------------
	.section	.nv.callgraph,"",@"SHT_CUDA_CALLGRAPH"
	.align	4
	.sectionentsize	8
	.align		4
        /*0000*/ 	.word	0x00000000
	.align		4
        /*0004*/ 	.word	0xffffffff
	.align		4
        /*0008*/ 	.word	0x00000000
	.align		4
        /*000c*/ 	.word	0xfffffffe
	.align		4
        /*0010*/ 	.word	0x00000000
	.align		4
        /*0014*/ 	.word	0xfffffffd
	.align		4
        /*0018*/ 	.word	0x00000000
	.align		4
        /*001c*/ 	.word	0xfffffffc


//--------------------- .text.triton_poi_fused_add_mul_0 --------------------------
	.section	.text.triton_poi_fused_add_mul_0,"ax",@progbits
	.align	128
        .global         triton_poi_fused_add_mul_0
        .type           triton_poi_fused_add_mul_0,@function
        .size           triton_poi_fused_add_mul_0,(.L_x_1 - triton_poi_fused_add_mul_0)
        .other          triton_poi_fused_add_mul_0,@"STO_CUDA_ENTRY STV_DEFAULT"
triton_poi_fused_add_mul_0:
.text.triton_poi_fused_add_mul_0:
[----:B------:R-:W0:Y:S02]  /*0000*/  LDC R1, c[0x0][0x28] ;  /* 0x00000a00ff017b82 */ /* 0x000e240000000800 */
[----:B------:R-:W1:Y:S01]  /*0010*/  S2R R0, SR_TID.X ;  /* 0x0000000000007919 */ /* 0x000e620000002100 */
[----:B------:R-:W2:Y:S01]  /*0020*/  LDC.64 R6, c[0x0][0x220] ;  /* 0x00008800ff067b82 */ /* 0x000ea20000000a00 */
[----:B------:R-:W-:Y:S02]  /*0030*/  CS2R R12, SRZ ;  /* 0x00000000000c7805 */ /* 0x000fe4000001ff00 */
[----:B------:R-:W-:Y:S01]  /*0040*/  CS2R R14, SRZ ;  /* 0x00000000000e7805 */ /* 0x000fe2000001ff00 */
[----:B------:R-:W3:Y:S01]  /*0050*/  S2R R11, SR_CTAID.X ;  /* 0x00000000000b7919 */ /* 0x000ee20000002500 */
[----:B------:R-:W-:-:S03]  /*0060*/  ULDC.64 UR4, c[0x0][0x208] ;  /* 0x0000820000047ab9 */ /* 0x000fc60000000a00 */
[----:B------:R-:W4:Y:S08]  /*0070*/  LDC.64 R4, c[0x0][0x210] ;  /* 0x00008400ff047b82 */ /* 0x000f300000000a00 */
[----:B------:R-:W5:Y:S01]  /*0080*/  LDC.64 R2, c[0x0][0x218] ;  /* 0x00008600ff027b82 */ /* 0x000f620000000a00 */
[----:B-1----:R-:W-:Y:S01]  /*0090*/  IMAD.SHL.U32 R0, R0, 0x2, RZ ;  /* 0x0000000200007824 */ /* 0x002fe200078e00ff */
[----:B---3--:R-:W-:-:S04]  /*00a0*/  SHF.R.S32.HI R8, RZ, 0x17, R11 ;  /* 0x00000017ff087819 */ /* 0x008fc8000001140b */
[----:B------:R-:W-:Y:S02]  /*00b0*/  LOP3.LUT R0, R0, 0xfe, RZ, 0xc0, !PT ;  /* 0x000000fe00007812 */ /* 0x000fe400078ec0ff */
[----:B------:R-:W-:Y:S01]  /*00c0*/  SGXT R8, R8, 0x1 ;  /* 0x000000010808781a */ /* 0x000fe20000000200 */
[----:B-----5:R-:W3:Y:S02]  /*00d0*/  LDG.E R3, desc[UR4][R2.64] ;  /* 0x0000000402037981 */ /* 0x020ee4000c1e1900 */
[----:B------:R-:W-:-:S04]  /*00e0*/  IMAD R11, R11, 0x100, R0 ;  /* 0x000001000b0b7824 */ /* 0x000fc800078e0200 */
[C---:B----4-:R-:W-:Y:S01]  /*00f0*/  IMAD.WIDE R4, R11.reuse, 0x4, R4 ;  /* 0x000000040b047825 */ /* 0x050fe200078e0204 */
[CC--:B------:R-:W-:Y:S02]  /*0100*/  LEA.HI R0, R8.reuse, R11.reuse, RZ, 0x4 ;  /* 0x0000000b08007211 */ /* 0x0c0fe400078f20ff */
[----:B------:R-:W-:Y:S02]  /*0110*/  LEA.HI R8, R8, R11, RZ, 0x6 ;  /* 0x0000000b08087211 */ /* 0x000fe400078f30ff */
[----:B------:R-:W-:Y:S02]  /*0120*/  LOP3.LUT R0, R0, 0xfffffff0, RZ, 0xc0, !PT ;  /* 0xfffffff000007812 */ /* 0x000fe400078ec0ff */
[----:B------:R-:W-:Y:S02]  /*0130*/  SHF.R.S32.HI R9, RZ, 0x6, R8 ;  /* 0x00000006ff097819 */ /* 0x000fe40000011408 */
[C---:B------:R-:W-:Y:S01]  /*0140*/  ISETP.GE.AND P0, PT, R11.reuse, 0x100, PT ;  /* 0x000001000b00780c */ /* 0x040fe20003f06270 */
[----:B------:R-:W-:-:S04]  /*0150*/  IMAD.IADD R0, R11, 0x1, -R0 ;  /* 0x000000010b007824 */ /* 0x000fc800078e0a00 */
[----:B------:R-:W-:-:S04]  /*0160*/  IMAD R9, R9, 0x10, R0 ;  /* 0x0000001009097824 */ /* 0x000fc800078e0200 */
[----:B--2---:R-:W-:Y:S02]  /*0170*/  IMAD.WIDE R6, R9, 0x4, R6 ;  /* 0x0000000409067825 */ /* 0x004fe400078e0206 */
[----:B------:R-:W1:Y:S02]  /*0180*/  LDC.64 R8, c[0x0][0x228] ;  /* 0x00008a00ff087b82 */ /* 0x000e640000000a00 */
[----:B------:R-:W3:Y:S04]  /*0190*/  @!P0 LDG.E.64 R12, desc[UR4][R4.64] ;  /* 0x00000004040c8981 */ /* 0x000ee8000c1e1b00 */
[----:B------:R-:W3:Y:S01]  /*01a0*/  @!P0 LDG.E.EL.64 R14, desc[UR4][R6.64] ;  /* 0x00000004060e8981 */ /* 0x000ee2000c2e1b00 */
[----:B-1----:R-:W-:-:S04]  /*01b0*/  IMAD.WIDE R8, R11, 0x4, R8 ;  /* 0x000000040b087825 */ /* 0x002fc800078e0208 */
[C---:B---3--:R-:W-:Y:S01]  /*01c0*/  FFMA R12, R3.reuse, R14, R12 ;  /* 0x0000000e030c7223 */ /* 0x048fe2000000000c */
[----:B------:R-:W-:Y:S01]  /*01d0*/  FFMA R13, R3, R15, R13 ;  /* 0x0000000f030d7223 */ /* 0x000fe2000000000d */
[----:B------:R-:W-:Y:S06]  /*01e0*/  @P0 EXIT ;  /* 0x000000000000094d */ /* 0x000fec0003800000 */
[----:B------:R-:W-:Y:S01]  /*01f0*/  STG.E.64 desc[UR4][R8.64], R12 ;  /* 0x0000000c08007986 */ /* 0x000fe2000c101b04 */
[----:B------:R-:W-:Y:S05]  /*0200*/  EXIT ;  /* 0x000000000000794d */ /* 0x000fea0003800000 */
.L_x_0:
[----:B------:R-:W-:-:S00]  /*0210*/  BRA `(.L_x_0) ;  /* 0xfffffffc00fc7947 */ /* 0x000fc0000383ffff */
[----:B------:R-:W-:-:S00]  /*0220*/  NOP ;  /* 0x0000000000007918 */ /* 0x000fc00000000000 */
        /* <DEDUP_REMOVED lines=13> */
.L_x_1:


//--------------------- .nv.constant0.triton_poi_fused_add_mul_0 --------------------------
	.section	.nv.constant0.triton_poi_fused_add_mul_0,"a",@progbits
	.sectionflags	@""
	.align	4
.nv.constant0.triton_poi_fused_add_mul_0:
	.zero		564
